//
// Generated by NVIDIA NVVM Compiler
//
// Compiler Build ID: CL-36424714
// Cuda compilation tools, release 13.0, V13.0.88
// Based on NVVM 20.0.0
//

.version 9.0
.target sm_100
.address_size 64

	// .globl	_Z20matrixMultiplySimplePfS_S_i

.visible .entry _Z20matrixMultiplySimplePfS_S_i(
	.param .u64 .ptr .align 1 _Z20matrixMultiplySimplePfS_S_i_param_0,
	.param .u64 .ptr .align 1 _Z20matrixMultiplySimplePfS_S_i_param_1,
	.param .u64 .ptr .align 1 _Z20matrixMultiplySimplePfS_S_i_param_2,
	.param .u32 _Z20matrixMultiplySimplePfS_S_i_param_3
)
{
	.reg .pred 	%p<10>;
	.reg .b32 	%r<44>;
	.reg .b32 	%f<67>;
	.reg .b64 	%rd<67>;

	ld.param.u64 	%rd14, [_Z20matrixMultiplySimplePfS_S_i_param_0];
	ld.param.u64 	%rd15, [_Z20matrixMultiplySimplePfS_S_i_param_1];
	ld.param.u32 	%r19, [_Z20matrixMultiplySimplePfS_S_i_param_3];
	cvta.to.global.u64 	%rd1, %rd15;
	cvta.to.global.u64 	%rd2, %rd14;
	mov.u32 	%r20, %tid.x;
	mov.u32 	%r21, %ctaid.x;
	add.s32 	%r22, %r20, %r21;
	mov.u32 	%r23, %ntid.x;
	add.s32 	%r1, %r22, %r23;
	mov.u32 	%r24, %tid.y;
	mov.u32 	%r25, %ctaid.y;
	add.s32 	%r26, %r24, %r25;
	mov.u32 	%r27, %ntid.y;
	add.s32 	%r28, %r26, %r27;
	max.s32 	%r29, %r1, %r28;
	setp.ge.s32 	%p1, %r29, %r19;
	@%p1 bra 	$L__BB0_13;
	mul.lo.s32 	%r3, %r19, %r28;
	and.b32  	%r4, %r19, 7;
	setp.lt.u32 	%p2, %r19, 8;
	mov.f32 	%f66, 0f00000000;
	mov.b32 	%r42, 0;
	@%p2 bra 	$L__BB0_4;
	and.b32  	%r42, %r19, 2147483640;
	neg.s32 	%r40, %r42;
	mul.wide.s32 	%rd16, %r19, 4;
	add.s64 	%rd3, %rd1, %rd16;
	shl.b32 	%r7, %r19, 3;
	mul.wide.s32 	%rd17, %r19, 8;
	add.s64 	%rd4, %rd1, %rd17;
	mul.wide.s32 	%rd18, %r19, 12;
	add.s64 	%rd5, %rd1, %rd18;
	mul.wide.s32 	%rd19, %r19, 16;
	add.s64 	%rd6, %rd1, %rd19;
	mul.wide.s32 	%rd20, %r19, 20;
	add.s64 	%rd7, %rd1, %rd20;
	mul.wide.s32 	%rd21, %r19, 24;
	add.s64 	%rd8, %rd1, %rd21;
	mul.wide.s32 	%rd22, %r19, 28;
	add.s64 	%rd9, %rd1, %rd22;
	mul.wide.u32 	%rd23, %r3, 4;
	add.s64 	%rd24, %rd23, %rd2;
	add.s64 	%rd66, %rd24, 16;
	mov.f32 	%f66, 0f00000000;
	mov.u32 	%r39, %r1;
$L__BB0_3:
	.pragma "nounroll";
	mul.wide.s32 	%rd25, %r39, 4;
	add.s64 	%rd26, %rd3, %rd25;
	add.s64 	%rd27, %rd4, %rd25;
	add.s64 	%rd28, %rd5, %rd25;
	add.s64 	%rd29, %rd6, %rd25;
	add.s64 	%rd30, %rd7, %rd25;
	add.s64 	%rd31, %rd8, %rd25;
	add.s64 	%rd32, %rd9, %rd25;
	add.s64 	%rd33, %rd1, %rd25;
	ld.global.f32 	%f16, [%rd66+-16];
	ld.global.f32 	%f17, [%rd33];
	fma.rn.f32 	%f18, %f16, %f17, %f66;
	ld.global.f32 	%f19, [%rd66+-12];
	ld.global.f32 	%f20, [%rd26];
	fma.rn.f32 	%f21, %f19, %f20, %f18;
	ld.global.f32 	%f22, [%rd66+-8];
	ld.global.f32 	%f23, [%rd27];
	fma.rn.f32 	%f24, %f22, %f23, %f21;
	ld.global.f32 	%f25, [%rd66+-4];
	ld.global.f32 	%f26, [%rd28];
	fma.rn.f32 	%f27, %f25, %f26, %f24;
	ld.global.f32 	%f28, [%rd66];
	ld.global.f32 	%f29, [%rd29];
	fma.rn.f32 	%f30, %f28, %f29, %f27;
	ld.global.f32 	%f31, [%rd66+4];
	ld.global.f32 	%f32, [%rd30];
	fma.rn.f32 	%f33, %f31, %f32, %f30;
	ld.global.f32 	%f34, [%rd66+8];
	ld.global.f32 	%f35, [%rd31];
	fma.rn.f32 	%f36, %f34, %f35, %f33;
	ld.global.f32 	%f37, [%rd66+12];
	ld.global.f32 	%f38, [%rd32];
	fma.rn.f32 	%f66, %f37, %f38, %f36;
	add.s32 	%r40, %r40, 8;
	add.s32 	%r39, %r39, %r7;
	add.s64 	%rd66, %rd66, 32;
	setp.ne.s32 	%p3, %r40, 0;
	@%p3 bra 	$L__BB0_3;
$L__BB0_4:
	setp.eq.s32 	%p4, %r4, 0;
	@%p4 bra 	$L__BB0_12;
	and.b32  	%r13, %r19, 3;
	setp.lt.u32 	%p5, %r4, 4;
	@%p5 bra 	$L__BB0_7;
	add.s32 	%r31, %r42, %r3;
	mul.wide.u32 	%rd34, %r31, 4;
	add.s64 	%rd35, %rd2, %rd34;
	ld.global.f32 	%f40, [%rd35];
	mad.lo.s32 	%r32, %r42, %r19, %r1;
	mul.wide.s32 	%rd36, %r32, 4;
	add.s64 	%rd37, %rd1, %rd36;
	ld.global.f32 	%f41, [%rd37];
	fma.rn.f32 	%f42, %f40, %f41, %f66;
	cvt.u64.u32 	%rd38, %r3;
	cvt.u64.u32 	%rd39, %r42;
	add.s64 	%rd40, %rd39, %rd38;
	shl.b64 	%rd41, %rd40, 2;
	add.s64 	%rd42, %rd2, %rd41;
	ld.global.f32 	%f43, [%rd42+4];
	mul.wide.s32 	%rd43, %r19, 4;
	add.s64 	%rd44, %rd37, %rd43;
	ld.global.f32 	%f44, [%rd44];
	fma.rn.f32 	%f45, %f43, %f44, %f42;
	ld.global.f32 	%f46, [%rd42+8];
	add.s64 	%rd45, %rd44, %rd43;
	ld.global.f32 	%f47, [%rd45];
	fma.rn.f32 	%f48, %f46, %f47, %f45;
	ld.global.f32 	%f49, [%rd42+12];
	add.s64 	%rd46, %rd45, %rd43;
	ld.global.f32 	%f50, [%rd46];
	fma.rn.f32 	%f66, %f49, %f50, %f48;
	add.s32 	%r42, %r42, 4;
$L__BB0_7:
	setp.eq.s32 	%p6, %r13, 0;
	@%p6 bra 	$L__BB0_12;
	setp.eq.s32 	%p7, %r13, 1;
	@%p7 bra 	$L__BB0_10;
	add.s32 	%r33, %r42, %r3;
	mul.wide.u32 	%rd47, %r33, 4;
	add.s64 	%rd48, %rd2, %rd47;
	ld.global.f32 	%f52, [%rd48];
	mad.lo.s32 	%r34, %r42, %r19, %r1;
	mul.wide.s32 	%rd49, %r34, 4;
	add.s64 	%rd50, %rd1, %rd49;
	ld.global.f32 	%f53, [%rd50];
	fma.rn.f32 	%f54, %f52, %f53, %f66;
	cvt.u64.u32 	%rd51, %r3;
	cvt.u64.u32 	%rd52, %r42;
	add.s64 	%rd53, %rd52, %rd51;
	shl.b64 	%rd54, %rd53, 2;
	add.s64 	%rd55, %rd2, %rd54;
	ld.global.f32 	%f55, [%rd55+4];
	mul.wide.s32 	%rd56, %r19, 4;
	add.s64 	%rd57, %rd50, %rd56;
	ld.global.f32 	%f56, [%rd57];
	fma.rn.f32 	%f66, %f55, %f56, %f54;
	add.s32 	%r42, %r42, 2;
$L__BB0_10:
	and.b32  	%r35, %r19, 1;
	setp.eq.b32 	%p8, %r35, 1;
	not.pred 	%p9, %p8;
	@%p9 bra 	$L__BB0_12;
	add.s32 	%r36, %r42, %r3;
	mul.wide.u32 	%rd58, %r36, 4;
	add.s64 	%rd59, %rd2, %rd58;
	ld.global.f32 	%f57, [%rd59];
	mad.lo.s32 	%r37, %r42, %r19, %r1;
	mul.wide.s32 	%rd60, %r37, 4;
	add.s64 	%rd61, %rd1, %rd60;
	ld.global.f32 	%f58, [%rd61];
	fma.rn.f32 	%f66, %f57, %f58, %f66;
$L__BB0_12:
	ld.param.u64 	%rd65, [_Z20matrixMultiplySimplePfS_S_i_param_2];
	add.s32 	%r38, %r3, %r1;
	cvta.to.global.u64 	%rd62, %rd65;
	mul.wide.s32 	%rd63, %r38, 4;
	add.s64 	%rd64, %rd62, %rd63;
	st.global.f32 	[%rd64], %f66;
$L__BB0_13:
	ret;

}


// ===== COMPILED SASS (sm_100) =====

	.target	sm_100

	.elftype	@"ET_EXEC"


//--------------------- .note.nv.tkinfo           --------------------------
	.section	.note.nv.tkinfo,"",@"SHT_NOTE"
	.sectionflags	@"SHF_NOTE_NV_TKINFO"
	.tkinfo
        /*0018*/ 	.word	0x00000002
        /*0030*/ 	.string	""
        /*0030*/ 	.string	"ptxas"
        /*0030*/ 	.string	"Cuda compilation tools, release 13.0, V13.0.88"
        /*0030*/ 	.string	"Build cuda_13.0.r13.0/compiler.36424714_0"
        /*0030*/ 	.string	"-arch sm_100 -m 64 "



//--------------------- .note.nv.cuinfo           --------------------------
	.section	.note.nv.cuinfo,"",@"SHT_NOTE"
	.sectionflags	@"SHF_NOTE_NV_CUINFO"
        /*0018*/ 	.short	0x0002
        /*001a*/ 	.short	0x0064
        /*001c*/ 	.short	0x0082
	.zero		2


//--------------------- .nv.info                  --------------------------
	.section	.nv.info,"",@"SHT_CUDA_INFO"
	.align	4


	//----- nvinfo : EIATTR_REGCOUNT
	.align		4
        /*0000*/ 	.byte	0x04, 0x2f
        /*0002*/ 	.short	(.L_1 - .L_0)
	.align		4
.L_0:
        /*0004*/ 	.word	index@(_Z20matrixMultiplySimplePfS_S_i)
        /*0008*/ 	.word	0x0000001e


	//----- nvinfo : EIATTR_FRAME_SIZE
	.align		4
.L_1:
        /*000c*/ 	.byte	0x04, 0x11
        /*000e*/ 	.short	(.L_3 - .L_2)
	.align		4
.L_2:
        /*0010*/ 	.word	index@(_Z20matrixMultiplySimplePfS_S_i)
        /*0014*/ 	.word	0x00000000


	//----- nvinfo : EIATTR_MIN_STACK_SIZE
	.align		4
.L_3:
        /*0018*/ 	.byte	0x04, 0x12
        /*001a*/ 	.short	(.L_5 - .L_4)
	.align		4
.L_4:
        /*001c*/ 	.word	index@(_Z20matrixMultiplySimplePfS_S_i)
        /*0020*/ 	.word	0x00000000
.L_5:


//--------------------- .nv.compat                --------------------------
	.section	.nv.compat,"",@"SHT_CUDA_COMPAT_INFO"
	.align	4
        /*0000*/ 	.byte	0x02, 0x09, 0x00, 0x00, 0x02, 0x02, 0x01, 0x00, 0x02, 0x05, 0x05, 0x00, 0x03, 0x07, 0x01, 0x01
        /*0010*/ 	.byte	0x02, 0x03, 0x00, 0x00, 0x02, 0x06, 0x01, 0x00, 0x04, 0x0b, 0x08, 0x00, 0x09, 0x00, 0x00, 0x00
        /*0020*/ 	.byte	0x00, 0x00, 0x00, 0x00


//--------------------- .nv.info._Z20matrixMultiplySimplePfS_S_i --------------------------
	.section	.nv.info._Z20matrixMultiplySimplePfS_S_i,"",@"SHT_CUDA_INFO"
	.sectionflags	@""
	.align	4


	//----- nvinfo : EIATTR_CUDA_API_VERSION
	.align		4
        /*0000*/ 	.byte	0x04, 0x37
        /*0002*/ 	.short	(.L_7 - .L_6)
.L_6:
        /*0004*/ 	.word	0x00000082


	//----- nvinfo : EIATTR_KPARAM_INFO
	.align		4
.L_7:
        /*0008*/ 	.byte	0x04, 0x17
        /*000a*/ 	.short	(.L_9 - .L_8)
.L_8:
        /*000c*/ 	.word	0x00000000
        /*0010*/ 	.short	0x0003
        /*0012*/ 	.short	0x0018
        /*0014*/ 	.byte	0x00, 0xf0, 0x11, 0x00


	//----- nvinfo : EIATTR_KPARAM_INFO
	.align		4
.L_9:
        /*0018*/ 	.byte	0x04, 0x17
        /*001a*/ 	.short	(.L_11 - .L_10)
.L_10:
        /*001c*/ 	.word	0x00000000
        /*0020*/ 	.short	0x0002
        /*0022*/ 	.short	0x0010
        /*0024*/ 	.byte	0x00, 0xf5, 0x21, 0x00


	//----- nvinfo : EIATTR_KPARAM_INFO
	.align		4
.L_11:
        /*0028*/ 	.byte	0x04, 0x17
        /*002a*/ 	.short	(.L_13 - .L_12)
.L_12:
        /*002c*/ 	.word	0x00000000
        /*0030*/ 	.short	0x0001
        /*0032*/ 	.short	0x0008
        /*0034*/ 	.byte	0x00, 0xf5, 0x21, 0x00


	//----- nvinfo : EIATTR_KPARAM_INFO
	.align		4
.L_13:
        /*0038*/ 	.byte	0x04, 0x17
        /*003a*/ 	.short	(.L_15 - .L_14)
.L_14:
        /*003c*/ 	.word	0x00000000
        /*0040*/ 	.short	0x0000
        /*0042*/ 	.short	0x0000
        /*0044*/ 	.byte	0x00, 0xf5, 0x21, 0x00


	//----- nvinfo : EIATTR_SPARSE_MMA_MASK
	.align		4
.L_15:
        /*0048*/ 	.byte	0x03, 0x50
        /*004a*/ 	.short	0x0000


	//----- nvinfo : EIATTR_MAXREG_COUNT
	.align		4
        /*004c*/ 	.byte	0x03, 0x1b
        /*004e*/ 	.short	0x00ff


	//----- nvinfo : EIATTR_MERCURY_ISA_VERSION
	.align		4
        /*0050*/ 	.byte	0x03, 0x5f
        /*0052*/ 	.short	0x0101


	//----- nvinfo : EIATTR_VRC_CTA_INIT_COUNT
	.align		4
        /*0054*/ 	.byte	0x02, 0x4a
	.zero		1
	.zero		1


	//----- nvinfo : EIATTR_EXIT_INSTR_OFFSETS
	.align		4
        /*0058*/ 	.byte	0x04, 0x1c
        /*005a*/ 	.short	(.L_17 - .L_16)


	//   ....[0]....
.L_16:
        /*005c*/ 	.word	0x000000c0


	//   ....[1]....
        /*0060*/ 	.word	0x00000a90


	//----- nvinfo : EIATTR_CBANK_PARAM_SIZE
	.align		4
.L_17:
        /*0064*/ 	.byte	0x03, 0x19
        /*0066*/ 	.short	0x001c


	//----- nvinfo : EIATTR_PARAM_CBANK
	.align		4
        /*0068*/ 	.byte	0x04, 0x0a
        /*006a*/ 	.short	(.L_19 - .L_18)
	.align		4
.L_18:
        /*006c*/ 	.word	index@(.nv.constant0._Z20matrixMultiplySimplePfS_S_i)
        /*0070*/ 	.short	0x0380
        /*0072*/ 	.short	0x001c


	//----- nvinfo : EIATTR_SW_WAR
	.align		4
.L_19:
        /*0074*/ 	.byte	0x04, 0x36
        /*0076*/ 	.short	(.L_21 - .L_20)
.L_20:
        /*0078*/ 	.word	0x00000008
.L_21:


//--------------------- .nv.callgraph             --------------------------
	.section	.nv.callgraph,"",@"SHT_CUDA_CALLGRAPH"
	.align	4
	.sectionentsize	8
	.align		4
        /*0000*/ 	.word	0x00000000
	.align		4
        /*0004*/ 	.word	0xffffffff
	.align		4
        /*0008*/ 	.word	0x00000000
	.align		4
        /*000c*/ 	.word	0xfffffffe
	.align		4
        /*0010*/ 	.word	0x00000000
	.align		4
        /*0014*/ 	.word	0xfffffffd
	.align		4
        /*0018*/ 	.word	0x00000000
	.align		4
        /*001c*/ 	.word	0xfffffffc


//--------------------- .text._Z20matrixMultiplySimplePfS_S_i --------------------------
	.section	.text._Z20matrixMultiplySimplePfS_S_i,"ax",@progbits
	.align	128
        .global         _Z20matrixMultiplySimplePfS_S_i
        .type           _Z20matrixMultiplySimplePfS_S_i,@function
        .size           _Z20matrixMultiplySimplePfS_S_i,(.L_x_5 - _Z20matrixMultiplySimplePfS_S_i)
        .other          _Z20matrixMultiplySimplePfS_S_i,@"STO_CUDA_ENTRY STV_DEFAULT"
_Z20matrixMultiplySimplePfS_S_i:
.text._Z20matrixMultiplySimplePfS_S_i:
[----:B------:R-:W-:Y:S01]  /*0000*/  LDC R1, c[0x0][0x37c] ;  /* 0x0000df00ff017b82 */ /* 0x000fe20000000800 */
[----:B------:R-:W0:Y:S07]  /*0010*/  S2R R0, SR_TID.X ;  /* 0x0000000000007919 */ /* 0x000e2e0000002100 */
[----:B------:R-:W0:Y:S01]  /*0020*/  LDC R3, c[0x0][0x360] ;  /* 0x0000d800ff037b82 */ /* 0x000e220000000800 */
[----:B------:R-:W1:Y:S01]  /*0030*/  LDCU UR20, c[0x0][0x398] ;  /* 0x00007300ff1477ac */ /* 0x000e620008000800 */
[----:B------:R-:W2:Y:S06]  /*0040*/  S2R R13, SR_TID.Y ;  /* 0x00000000000d7919 */ /* 0x000eac0000002200 */
[----:B------:R-:W0:Y:S08]  /*0050*/  S2UR UR4, SR_CTAID.X ;  /* 0x00000000000479c3 */ /* 0x000e300000002500 */
[----:B------:R-:W2:Y:S08]  /*0060*/  S2UR UR5, SR_CTAID.Y ;  /* 0x00000000000579c3 */ /* 0x000eb00000002600 */
[----:B------:R-:W2:Y:S01]  /*0070*/  LDC R2, c[0x0][0x364] ;  /* 0x0000d900ff027b82 */ /* 0x000ea20000000800 */
[----:B0-----:R-:W-:-:S02]  /*0080*/  IADD3 R0, PT, PT, R3, UR4, R0 ;  /* 0x0000000403007c10 */ /* 0x001fc4000fffe000 */
[----:B--2---:R-:W-:-:S04]  /*0090*/  IADD3 R13, PT, PT, R2, UR5, R13 ;  /* 0x00000005020d7c10 */ /* 0x004fc8000fffe00d */
[----:B------:R-:W-:-:S04]  /*00a0*/  VIMNMX R2, PT, PT, R0, R13, !PT ;  /* 0x0000000d00027248 */ /* 0x000fc80007fe0100 */
[----:B-1----:R-:W-:-:S13]  /*00b0*/  ISETP.GE.AND P0, PT, R2, UR20, PT ;  /* 0x0000001402007c0c */ /* 0x002fda000bf06270 */
[----:B------:R-:W-:Y:S05]  /*00c0*/  @P0 EXIT ;  /* 0x000000000000094d */ /* 0x000fea0003800000 */
[----:B------:R-:W-:Y:S01]  /*00d0*/  UISETP.GE.U32.AND UP0, UPT, UR20, 0x8, UPT ;  /* 0x000000081400788c */ /* 0x000fe2000bf06070 */
[----:B------:R-:W-:Y:S02]  /*00e0*/  HFMA2 R12, -RZ, RZ, 0, 0 ;  /* 0x00000000ff0c7431 */ /* 0x000fe400000001ff */
[----:B------:R-:W-:Y:S01]  /*00f0*/  IMAD R13, R13, UR20, RZ ;  /* 0x000000140d0d7c24 */ /* 0x000fe2000f8e02ff */
[----:B------:R-:W-:Y:S01]  /*0100*/  UMOV UR4, URZ ;  /* 0x000000ff00047c82 */ /* 0x000fe20008000000 */
[----:B------:R-:W0:Y:S04]  /*0110*/  LDCU.64 UR18, c[0x0][0x358] ;  /* 0x00006b00ff1277ac */ /* 0x000e280008000a00 */
[----:B------:R-:W-:Y:S05]  /*0120*/  BRA.U !UP0, `(.L_x_0) ;  /* 0x0000000508047547 */ /* 0x000fea000b800000 */
[----:B------:R-:W1:Y:S01]  /*0130*/  LDCU.128 UR24, c[0x0][0x380] ;  /* 0x00007000ff1877ac */ /* 0x000e620008000c00 */
[----:B------:R-:W-:Y:S01]  /*0140*/  IMAD.MOV.U32 R12, RZ, RZ, RZ ;  /* 0x000000ffff0c7224 */ /* 0x000fe200078e00ff */
[----:B------:R-:W-:Y:S01]  /*0150*/  MOV R14, R0 ;  /* 0x00000000000e7202 */ /* 0x000fe20000000f00 */
[----:B------:R-:W-:-:S04]  /*0160*/  ULOP3.LUT UR4, UR20, 0x7ffffff8, URZ, 0xc0, !UPT ;  /* 0x7ffffff814047892 */ /* 0x000fc8000f8ec0ff */
[----:B------:R-:W-:Y:S01]  /*0170*/  UIADD3 UR5, UPT, UPT, -UR4, URZ, URZ ;  /* 0x000000ff04057290 */ /* 0x000fe2000fffe1ff */
[----:B-1----:R-:W-:Y:S01]  /*0180*/  MOV R2, UR24 ;  /* 0x0000001800027c02 */ /* 0x002fe20008000f00 */
[----:B------:R-:W-:Y:S01]  /*0190*/  UIMAD.WIDE UR6, UR20, 0x8, UR26 ;  /* 0x00000008140678a5 */ /* 0x000fe2000f8e021a */
[----:B------:R-:W-:Y:S01]  /*01a0*/  MOV R3, UR25 ;  /* 0x0000001900037c02 */ /* 0x000fe20008000f00 */
[----:B------:R-:W-:Y:S02]  /*01b0*/  UIMAD.WIDE UR8, UR20, 0xc, UR26 ;  /* 0x0000000c140878a5 */ /* 0x000fe4000f8e021a */
[----:B------:R-:W-:Y:S01]  /*01c0*/  UIMAD.WIDE UR10, UR20, 0x10, UR26 ;  /* 0x00000010140a78a5 */ /* 0x000fe2000f8e021a */
[----:B------:R-:W-:Y:S01]  /*01d0*/  IMAD.WIDE.U32 R2, R13, 0x4, R2 ;  /* 0x000000040d027825 */ /* 0x000fe200078e0002 */
[----:B------:R-:W-:Y:S02]  /*01e0*/  UIMAD.WIDE UR12, UR20, 0x14, UR26 ;  /* 0x00000014140c78a5 */ /* 0x000fe4000f8e021a */
[----:B------:R-:W-:Y:S01]  /*01f0*/  UIMAD.WIDE UR14, UR20, 0x18, UR26 ;  /* 0x00000018140e78a5 */ /* 0x000fe2000f8e021a */
[----:B------:R-:W-:Y:S01]  /*0200*/  IADD3 R2, P0, PT, R2, 0x10, RZ ;  /* 0x0000001002027810 */ /* 0x000fe20007f1e0ff */
[----:B------:R-:W-:-:S03]  /*0210*/  UIMAD.WIDE UR16, UR20, 0x1c, UR26 ;  /* 0x0000001c141078a5 */ /* 0x000fc6000f8e021a */
[----:B------:R-:W-:-:S09]  /*0220*/  IADD3.X R3, PT, PT, RZ, R3, RZ, P0, !PT ;  /* 0x00000003ff037210 */ /* 0x000fd200007fe4ff */
.L_x_1:
[----:B------:R-:W-:Y:S01]  /*0230*/  UIMAD.WIDE UR22, UR20, 0x4, UR26 ;  /* 0x00000004141678a5 */ /* 0x000fe2000f8e021a */
[----:B------:R-:W-:Y:S01]  /*0240*/  MOV R23, 0x4 ;  /* 0x0000000400177802 */ /* 0x000fe20000000f00 */
[----:B------:R-:W-:Y:S02]  /*0250*/  HFMA2 R11, -RZ, RZ, 0, 2.384185791015625e-07 ;  /* 0x00000004ff0b7431 */ /* 0x000fe400000001ff */
[----:B------:R-:W-:Y:S01]  /*0260*/  IMAD.MOV.U32 R25, RZ, RZ, 0x4 ;  /* 0x00000004ff197424 */ /* 0x000fe200078e00ff */
[----:B0-----:R-:W2:Y:S01]  /*0270*/  LDG.E R21, desc[UR18][R2.64+-0x10] ;  /* 0xfffff01202157981 */ /* 0x001ea2000c1e1900 */
[----:B------:R-:W-:Y:S01]  /*0280*/  IMAD.WIDE R22, R14, R23, UR26 ;  /* 0x0000001a0e167e25 */ /* 0x000fe2000f8e0217 */
[----:B------:R-:W-:Y:S02]  /*0290*/  MOV R8, UR22 ;  /* 0x0000001600087c02 */ /* 0x000fe40008000f00 */
[----:B------:R-:W3:Y:S01]  /*02a0*/  LDG.E R19, desc[UR18][R2.64+-0xc] ;  /* 0xfffff41202137981 */ /* 0x000ee2000c1e1900 */
[----:B------:R-:W-:-:S03]  /*02b0*/  MOV R9, UR23 ;  /* 0x0000001700097c02 */ /* 0x000fc60008000f00 */
[----:B------:R-:W2:Y:S01]  /*02c0*/  LDG.E R22, desc[UR18][R22.64] ;  /* 0x0000001216167981 */ /* 0x000ea2000c1e1900 */
[----:B------:R-:W-:-:S04]  /*02d0*/  IMAD.WIDE R8, R14, 0x4, R8 ;  /* 0x000000040e087825 */ /* 0x000fc800078e0208 */
[----:B------:R-:W-:Y:S01]  /*02e0*/  HFMA2 R7, -RZ, RZ, 0, 2.384185791015625e-07 ;  /* 0x00000004ff077431 */ /* 0x000fe200000001ff */
[----:B------:R-:W-:Y:S01]  /*02f0*/  MOV R5, 0x4 ;  /* 0x0000000400057802 */ /* 0x000fe20000000f00 */
[----:B------:R-:W4:Y:S01]  /*0300*/  LDG.E R17, desc[UR18][R2.64+-0x8] ;  /* 0xfffff81202117981 */ /* 0x000f22000c1e1900 */
[----:B------:R-:W-:-:S03]  /*0310*/  IMAD.WIDE R24, R14, R25, UR6 ;  /* 0x000000060e187e25 */ /* 0x000fc6000f8e0219 */
[----:B------:R0:W3:Y:S01]  /*0320*/  LDG.E R20, desc[UR18][R8.64] ;  /* 0x0000001208147981 */ /* 0x0000e2000c1e1900 */
[----:B------:R-:W-:-:S03]  /*0330*/  IMAD.WIDE R10, R14, R11, UR8 ;  /* 0x000000080e0a7e25 */ /* 0x000fc6000f8e020b */
[----:B------:R-:W4:Y:S01]  /*0340*/  LDG.E R18, desc[UR18][R24.64] ;  /* 0x0000001218127981 */ /* 0x000f22000c1e1900 */
[----:B------:R-:W-:-:S03]  /*0350*/  IMAD.WIDE R4, R14, R5, UR10 ;  /* 0x0000000a0e047e25 */ /* 0x000fc6000f8e0205 */
[----:B------:R1:W5:Y:S01]  /*0360*/  LDG.E R16, desc[UR18][R10.64] ;  /* 0x000000120a107981 */ /* 0x000362000c1e1900 */
[----:B------:R-:W-:Y:S01]  /*0370*/  IMAD.WIDE R6, R14, R7, UR12 ;  /* 0x0000000c0e067e25 */ /* 0x000fe2000f8e0207 */
[----:B0-----:R-:W-:Y:S02]  /*0380*/  MOV R9, 0x4 ;  /* 0x0000000400097802 */ /* 0x001fe40000000f00 */
[----:B------:R-:W5:Y:S01]  /*0390*/  LDG.E R15, desc[UR18][R2.64+-0x4] ;  /* 0xfffffc12020f7981 */ /* 0x000f62000c1e1900 */
[----:B------:R-:W-:-:S03]  /*03a0*/  IMAD.MOV.U32 R27, RZ, RZ, 0x4 ;  /* 0x00000004ff1b7424 */ /* 0x000fc600078e00ff */
[----:B------:R0:W5:Y:S01]  /*03b0*/  LDG.E R4, desc[UR18][R4.64] ;  /* 0x0000001204047981 */ /* 0x000162000c1e1900 */
[----:B------:R-:W-:-:S03]  /*03c0*/  IMAD.WIDE R8, R14, R9, UR14 ;  /* 0x0000000e0e087e25 */ /* 0x000fc6000f8e0209 */
[----:B------:R-:W5:Y:S01]  /*03d0*/  LDG.E R23, desc[UR18][R2.64] ;  /* 0x0000001202177981 */ /* 0x000f62000c1e1900 */
[----:B-1----:R-:W-:-:S03]  /*03e0*/  IMAD.WIDE R10, R14, R27, UR16 ;  /* 0x000000100e0a7e25 */ /* 0x002fc6000f8e021b */
[----:B------:R-:W5:Y:S04]  /*03f0*/  LDG.E R7, desc[UR18][R6.64] ;  /* 0x0000001206077981 */ /* 0x000f68000c1e1900 */
[----:B------:R-:W5:Y:S04]  /*0400*/  LDG.E R24, desc[UR18][R2.64+0x4] ;  /* 0x0000041202187981 */ /* 0x000f68000c1e1900 */
[----:B------:R-:W5:Y:S04]  /*0410*/  LDG.E R8, desc[UR18][R8.64] ;  /* 0x0000001208087981 */ /* 0x000f68000c1e1900 */
[----:B------:R-:W5:Y:S04]  /*0420*/  LDG.E R25, desc[UR18][R2.64+0x8] ;  /* 0x0000081202197981 */ /* 0x000f68000c1e1900 */
[----:B------:R-:W5:Y:S04]  /*0430*/  LDG.E R10, desc[UR18][R10.64] ;  /* 0x000000120a0a7981 */ /* 0x000f68000c1e1900 */
[----:B------:R1:W5:Y:S01]  /*0440*/  LDG.E R27, desc[UR18][R2.64+0xc] ;  /* 0x00000c12021b7981 */ /* 0x000362000c1e1900 */
[----:B------:R-:W-:-:S04]  /*0450*/  UIADD3 UR5, UPT, UPT, UR5, 0x8, URZ ;  /* 0x0000000805057890 */ /* 0x000fc8000fffe0ff */
[----:B------:R-:W-:Y:S01]  /*0460*/  UISETP.NE.AND UP0, UPT, UR5, URZ, UPT ;  /* 0x000000ff0500728c */ /* 0x000fe2000bf05270 */
[----:B0-----:R-:W-:Y:S02]  /*0470*/  MOV R5, UR20 ;  /* 0x0000001400057c02 */ /* 0x001fe40008000f00 */
[----:B-1----:R-:W-:Y:S02]  /*0480*/  IADD3 R2, P0, PT, R2, 0x20, RZ ;  /* 0x0000002002027810 */ /* 0x002fe40007f1e0ff */
[----:B------:R-:W-:Y:S02]  /*0490*/  LEA R14, R5, R14, 0x3 ;  /* 0x0000000e050e7211 */ /* 0x000fe400078e18ff */
[----:B------:R-:W-:Y:S01]  /*04a0*/  IADD3.X R3, PT, PT, RZ, R3, RZ, P0, !PT ;  /* 0x00000003ff037210 */ /* 0x000fe200007fe4ff */
[----:B--2---:R-:W-:-:S04]  /*04b0*/  FFMA R22, R21, R22, R12 ;  /* 0x0000001615167223 */ /* 0x004fc8000000000c */
[----:B---3--:R-:W-:-:S04]  /*04c0*/  FFMA R20, R19, R20, R22 ;  /* 0x0000001413147223 */ /* 0x008fc80000000016 */
[----:B----4-:R-:W-:-:S04]  /*04d0*/  FFMA R18, R17, R18, R20 ;  /* 0x0000001211127223 */ /* 0x010fc80000000014 */
[----:B-----5:R-:W-:-:S04]  /*04e0*/  FFMA R16, R15, R16, R18 ;  /* 0x000000100f107223 */ /* 0x020fc80000000012 */
[----:B------:R-:W-:-:S04]  /*04f0*/  FFMA R23, R23, R4, R16 ;  /* 0x0000000417177223 */ /* 0x000fc80000000010 */
[----:B------:R-:W-:-:S04]  /*0500*/  FFMA R24, R24, R7, R23 ;  /* 0x0000000718187223 */ /* 0x000fc80000000017 */
[----:B------:R-:W-:-:S04]  /*0510*/  FFMA R8, R25, R8, R24 ;  /* 0x0000000819087223 */ /* 0x000fc80000000018 */
[----:B------:R-:W-:Y:S01]  /*0520*/  FFMA R12, R27, R10, R8 ;  /* 0x0000000a1b0c7223 */ /* 0x000fe20000000008 */
[----:B------:R-:W-:Y:S06]  /*0530*/  BRA.U UP0, `(.L_x_1) ;  /* 0xfffffffd003c7547 */ /* 0x000fec000b83ffff */
.L_x_0:
[----:B------:R-:W-:-:S04]  /*0540*/  ULOP3.LUT UR6, UR20, 0x7, URZ, 0xc0, !UPT ;  /* 0x0000000714067892 */ /* 0x000fc8000f8ec0ff */
[----:B------:R-:W-:-:S09]  /*0550*/  UISETP.NE.AND UP0, UPT, UR6, URZ, UPT ;  /* 0x000000ff0600728c */ /* 0x000fd2000bf05270 */
[----:B------:R-:W-:Y:S05]  /*0560*/  BRA.U !UP0, `(.L_x_2) ;  /* 0x0000000508387547 */ /* 0x000fea000b800000 */
[----:B------:R-:W-:Y:S02]  /*0570*/  UISETP.GE.U32.AND UP0, UPT, UR6, 0x4, UPT ;  /* 0x000000040600788c */ /* 0x000fe4000bf06070 */
[----:B------:R-:W-:-:S04]  /*0580*/  ULOP3.LUT UR5, UR20, 0x3, URZ, 0xc0, !UPT ;  /* 0x0000000314057892 */ /* 0x000fc8000f8ec0ff */
[----:B------:R-:W-:-:S03]  /*0590*/  UISETP.NE.AND UP1, UPT, UR5, URZ, UPT ;  /* 0x000000ff0500728c */ /* 0x000fc6000bf25270 */
[----:B------:R-:W-:Y:S08]  /*05a0*/  BRA.U !UP0, `(.L_x_3) ;  /* 0x00000001087c7547 */ /* 0x000ff0000b800000 */
[----:B------:R-:W1:Y:S01]  /*05b0*/  LDC.64 R6, c[0x0][0x388] ;  /* 0x0000e200ff067b82 */ /* 0x000e620000000a00 */
[----:B------:R-:W2:Y:S01]  /*05c0*/  LDCU.64 UR6, c[0x0][0x380] ;  /* 0x00007000ff0677ac */ /* 0x000ea20008000a00 */
[----:B------:R-:W-:Y:S01]  /*05d0*/  MOV R9, UR4 ;  /* 0x0000000400097c02 */ /* 0x000fe20008000f00 */
[C---:B------:R-:W-:Y:S01]  /*05e0*/  VIADD R3, R13.reuse, UR4 ;  /* 0x000000040d037c36 */ /* 0x040fe20008000000 */
[----:B------:R-:W-:Y:S02]  /*05f0*/  IADD3 R10, P0, PT, R13, UR4, RZ ;  /* 0x000000040d0a7c10 */ /* 0x000fe4000ff1e0ff */
[----:B------:R-:W-:Y:S01]  /*0600*/  MOV R11, UR20 ;  /* 0x00000014000b7c02 */ /* 0x000fe20008000f00 */
[----:B------:R-:W-:Y:S01]  /*0610*/  IMAD R9, R9, UR20, R0 ;  /* 0x0000001409097c24 */ /* 0x000fe2000f8e0200 */
[----:B------:R-:W3:Y:S01]  /*0620*/  LDC.64 R4, c[0x0][0x380] ;  /* 0x0000e000ff047b82 */ /* 0x000ee20000000a00 */
[----:B------:R-:W-:Y:S02]  /*0630*/  MOV R15, UR20 ;  /* 0x00000014000f7c02 */ /* 0x000fe40008000f00 */
[----:B-1----:R-:W-:Y:S01]  /*0640*/  IMAD.WIDE R6, R9, 0x4, R6 ;  /* 0x0000000409067825 */ /* 0x002fe200078e0206 */
[----:B------:R-:W-:-:S05]  /*0650*/  MOV R9, UR20 ;  /* 0x0000001400097c02 */ /* 0x000fca0008000f00 */
[----:B------:R-:W-:Y:S02]  /*0660*/  IMAD.WIDE R8, R9, 0x4, R6 ;  /* 0x0000000409087825 */ /* 0x000fe400078e0206 */
[----:B0-----:R-:W4:Y:S02]  /*0670*/  LDG.E R6, desc[UR18][R6.64] ;  /* 0x0000001206067981 */ /* 0x001f24000c1e1900 */
[----:B---3--:R-:W-:Y:S01]  /*0680*/  IMAD.WIDE.U32 R4, R3, 0x4, R4 ;  /* 0x0000000403047825 */ /* 0x008fe200078e0004 */
[----:B------:R-:W-:Y:S01]  /*0690*/  IADD3.X R3, PT, PT, RZ, RZ, RZ, P0, !PT ;  /* 0x000000ffff037210 */ /* 0x000fe200007fe4ff */
[----:B------:R-:W3:Y:S01]  /*06a0*/  LDG.E R17, desc[UR18][R8.64] ;  /* 0x0000001208117981 */ /* 0x000ee2000c1e1900 */
[----:B--2---:R-:W-:-:S03]  /*06b0*/  LEA R2, P0, R10, UR6, 0x2 ;  /* 0x000000060a027c11 */ /* 0x004fc6000f8010ff */
[----:B------:R-:W4:Y:S01]  /*06c0*/  LDG.E R5, desc[UR18][R4.64] ;  /* 0x0000001204057981 */ /* 0x000f22000c1e1900 */
[----:B------:R-:W-:Y:S01]  /*06d0*/  LEA.HI.X R3, R10, UR7, R3, 0x2, P0 ;  /* 0x000000070a037c11 */ /* 0x000fe200080f1403 */
[----:B------:R-:W-:-:S04]  /*06e0*/  IMAD.WIDE R10, R11, 0x4, R8 ;  /* 0x000000040b0a7825 */ /* 0x000fc800078e0208 */
[----:B------:R-:W3:Y:S01]  /*06f0*/  LDG.E R16, desc[UR18][R2.64+0x4] ;  /* 0x0000041202107981 */ /* 0x000ee2000c1e1900 */
[----:B------:R-:W-:-:S03]  /*0700*/  IMAD.WIDE R14, R15, 0x4, R10 ;  /* 0x000000040f0e7825 */ /* 0x000fc600078e020a */
[----:B------:R-:W2:Y:S04]  /*0710*/  LDG.E R19, desc[UR18][R10.64] ;  /* 0x000000120a137981 */ /* 0x000ea8000c1e1900 */
[----:B------:R-:W2:Y:S04]  /*0720*/  LDG.E R18, desc[UR18][R2.64+0x8] ;  /* 0x0000081202127981 */ /* 0x000ea8000c1e1900 */
[----:B------:R-:W5:Y:S04]  /*0730*/  LDG.E R20, desc[UR18][R2.64+0xc] ;  /* 0x00000c1202147981 */ /* 0x000f68000c1e1900 */
[----:B------:R-:W5:Y:S01]  /*0740*/  LDG.E R14, desc[UR18][R14.64] ;  /* 0x000000120e0e7981 */ /* 0x000f62000c1e1900 */
[----:B------:R-:W-:Y:S01]  /*0750*/  UIADD3 UR4, UPT, UPT, UR4, 0x4, URZ ;  /* 0x0000000404047890 */ /* 0x000fe2000fffe0ff */
[----:B----4-:R-:W-:-:S04]  /*0760*/  FFMA R5, R5, R6, R12 ;  /* 0x0000000605057223 */ /* 0x010fc8000000000c */
[----:B---3--:R-:W-:-:S04]  /*0770*/  FFMA R5, R16, R17, R5 ;  /* 0x0000001110057223 */ /* 0x008fc80000000005 */
[----:B--2---:R-:W-:-:S04]  /*0780*/  FFMA R5, R18, R19, R5 ;  /* 0x0000001312057223 */ /* 0x004fc80000000005 */
[----:B-----5:R-:W-:-:S07]  /*0790*/  FFMA R12, R20, R14, R5 ;  /* 0x0000000e140c7223 */ /* 0x020fce0000000005 */
.L_x_3:
[----:B------:R-:W-:Y:S05]  /*07a0*/  BRA.U !UP1, `(.L_x_2) ;  /* 0x0000000109a87547 */ /* 0x000fea000b800000 */
[----:B------:R-:W-:Y:S01]  /*07b0*/  UISETP.NE.AND UP0, UPT, UR5, 0x1, UPT ;  /* 0x000000010500788c */ /* 0x000fe2000bf05270 */
[----:B------:R-:W-:Y:S01]  /*07c0*/  MOV R7, UR4 ;  /* 0x0000000400077c02 */ /* 0x000fe20008000f00 */
[----:B------:R-:W-:Y:S02]  /*07d0*/  ULOP3.LUT UR5, UR20, 0x1, URZ, 0xc0, !UPT ;  /* 0x0000000114057892 */ /* 0x000fe4000f8ec0ff */
[----:B------:R-:W-:Y:S02]  /*07e0*/  MOV R15, UR20 ;  /* 0x00000014000f7c02 */ /* 0x000fe40008000f00 */
[----:B------:R-:W-:Y:S01]  /*07f0*/  UISETP.NE.U32.AND UP1, UPT, UR5, 0x1, UPT ;  /* 0x000000010500788c */ /* 0x000fe2000bf25070 */
[----:B------:R-:W-:-:S04]  /*0800*/  PLOP3.LUT P1, PT, PT, PT, UP0, 0x80, 0x8 ;  /* 0x000000000008781c */ /* 0x000fc80003f2f008 */
[----:B------:R-:W1:Y:S01]  /*0810*/  @UP0 LDCU.128 UR8, c[0x0][0x380] ;  /* 0x00007000ff0807ac */ /* 0x000e620008000c00 */
[----:B------:R-:W-:Y:S01]  /*0820*/  PLOP3.LUT P0, PT, PT, PT, UP1, 0x80, 0x8 ;  /* 0x000000000008781c */ /* 0x000fe20003f0f018 */
[----:B------:R-:W2:Y:S04]  /*0830*/  @UP0 LDCU.64 UR6, c[0x0][0x380] ;  /* 0x00007000ff0607ac */ /* 0x000ea80008000a00 */
[----:B------:R-:W3:Y:S03]  /*0840*/  @!UP1 LDCU.128 UR12, c[0x0][0x380] ;  /* 0x00007000ff0c97ac */ /* 0x000ee60008000c00 */
[C---:B------:R-:W-:Y:S01]  /*0850*/  @P1 VIADD R3, R13.reuse, UR4 ;  /* 0x000000040d031c36 */ /* 0x040fe20008000000 */
[----:B------:R-:W-:Y:S01]  /*0860*/  @P1 IADD3 R6, P2, PT, R13, UR4, RZ ;  /* 0x000000040d061c10 */ /* 0x000fe2000ff5e0ff */
[----:B------:R-:W-:Y:S01]  /*0870*/  @UP0 UIADD3 UR4, UPT, UPT, UR4, 0x2, URZ ;  /* 0x0000000204040890 */ /* 0x000fe2000fffe0ff */
[----:B-1----:R-:W-:Y:S01]  /*0880*/  MOV R10, UR8 ;  /* 0x00000008000a7c02 */ /* 0x002fe20008000f00 */
[----:B------:R-:W-:Y:S01]  /*0890*/  IMAD.U32 R5, RZ, RZ, UR11 ;  /* 0x0000000bff057e24 */ /* 0x000fe2000f8e00ff */
[----:B------:R-:W-:-:S02]  /*08a0*/  MOV R11, UR9 ;  /* 0x00000009000b7c02 */ /* 0x000fc40008000f00 */
[----:B------:R-:W-:Y:S01]  /*08b0*/  MOV R4, UR10 ;  /* 0x0000000a00047c02 */ /* 0x000fe20008000f00 */
[----:B------:R-:W-:-:S04]  /*08c0*/  @P1 IMAD.WIDE.U32 R10, R3, 0x4, R10 ;  /* 0x00000004030a1825 */ /* 0x000fc800078e000a */
[----:B------:R-:W-:Y:S01]  /*08d0*/  @P1 IMAD R3, R7, UR20, R0 ;  /* 0x0000001407031c24 */ /* 0x000fe2000f8e0200 */
[----:B------:R-:W-:Y:S01]  /*08e0*/  @P1 IADD3.X R7, PT, PT, RZ, RZ, RZ, P2, !PT ;  /* 0x000000ffff071210 */ /* 0x000fe200017fe4ff */
[----:B0-----:R-:W4:Y:S01]  /*08f0*/  @P1 LDG.E R11, desc[UR18][R10.64] ;  /* 0x000000120a0b1981 */ /* 0x001f22000c1e1900 */
[C---:B--2---:R-:W-:Y:S01]  /*0900*/  @P1 LEA R2, P2, R6.reuse, UR6, 0x2 ;  /* 0x0000000606021c11 */ /* 0x044fe2000f8410ff */
[----:B------:R-:W-:Y:S01]  /*0910*/  @P1 IMAD.WIDE R4, R3, 0x4, R4 ;  /* 0x0000000403041825 */ /* 0x000fe200078e0204 */
[----:B------:R-:W-:Y:S02]  /*0920*/  MOV R19, UR4 ;  /* 0x0000000400137c02 */ /* 0x000fe40008000f00 */
[----:B------:R-:W-:Y:S01]  /*0930*/  @P1 LEA.HI.X R3, R6, UR7, R7, 0x2, P2 ;  /* 0x0000000706031c11 */ /* 0x000fe200090f1407 */
[----:B---3--:R-:W-:Y:S01]  /*0940*/  IMAD.U32 R7, RZ, RZ, UR13 ;  /* 0x0000000dff077e24 */ /* 0x008fe2000f8e00ff */
[----:B------:R-:W-:Y:S01]  /*0950*/  MOV R6, UR12 ;  /* 0x0000000c00067c02 */ /* 0x000fe20008000f00 */
[----:B------:R-:W-:Y:S01]  /*0960*/  @P1 IMAD.WIDE R14, R15, 0x4, R4 ;  /* 0x000000040f0e1825 */ /* 0x000fe200078e0204 */
[----:B------:R-:W-:Y:S01]  /*0970*/  @!P0 IADD3 R17, PT, PT, R13, UR4, RZ ;  /* 0x000000040d118c10 */ /* 0x000fe2000fffe0ff */
[----:B------:R-:W4:Y:S01]  /*0980*/  @P1 LDG.E R4, desc[UR18][R4.64] ;  /* 0x0000001204041981 */ /* 0x000f22000c1e1900 */
[----:B------:R-:W-:Y:S01]  /*0990*/  MOV R8, UR14 ;  /* 0x0000000e00087c02 */ /* 0x000fe20008000f00 */
[----:B------:R-:W-:Y:S01]  /*09a0*/  @!P0 IMAD R19, R19, UR20, R0 ;  /* 0x0000001413138c24 */ /* 0x000fe2000f8e0200 */
[----:B------:R-:W-:Y:S01]  /*09b0*/  MOV R9, UR15 ;  /* 0x0000000f00097c02 */ /* 0x000fe20008000f00 */
[----:B------:R-:W-:Y:S01]  /*09c0*/  @!P0 IMAD.WIDE.U32 R6, R17, 0x4, R6 ;  /* 0x0000000411068825 */ /* 0x000fe200078e0006 */
[----:B------:R-:W2:Y:S03]  /*09d0*/  @P1 LDG.E R14, desc[UR18][R14.64] ;  /* 0x000000120e0e1981 */ /* 0x000ea6000c1e1900 */
[----:B------:R-:W-:Y:S01]  /*09e0*/  @!P0 IMAD.WIDE R8, R19, 0x4, R8 ;  /* 0x0000000413088825 */ /* 0x000fe200078e0208 */
[----:B------:R-:W2:Y:S04]  /*09f0*/  @P1 LDG.E R2, desc[UR18][R2.64+0x4] ;  /* 0x0000041202021981 */ /* 0x000ea8000c1e1900 */
[----:B------:R-:W3:Y:S04]  /*0a00*/  @!P0 LDG.E R7, desc[UR18][R6.64] ;  /* 0x0000001206078981 */ /* 0x000ee8000c1e1900 */
[----:B------:R-:W3:Y:S01]  /*0a10*/  @!P0 LDG.E R8, desc[UR18][R8.64] ;  /* 0x0000001208088981 */ /* 0x000ee2000c1e1900 */
[----:B----4-:R-:W-:-:S04]  /*0a20*/  @P1 FFMA R11, R11, R4, R12 ;  /* 0x000000040b0b1223 */ /* 0x010fc8000000000c */
[----:B--2---:R-:W-:-:S04]  /*0a30*/  @P1 FFMA R12, R2, R14, R11 ;  /* 0x0000000e020c1223 */ /* 0x004fc8000000000b */
[----:B---3--:R-:W-:-:S07]  /*0a40*/  @!P0 FFMA R12, R7, R8, R12 ;  /* 0x00000008070c8223 */ /* 0x008fce000000000c */
.L_x_2:
[----:B------:R-:W1:Y:S01]  /*0a50*/  LDC.64 R2, c[0x0][0x390] ;  /* 0x0000e400ff027b82 */ /* 0x000e620000000a00 */
[----:B------:R-:W-:-:S05]  /*0a60*/  IADD3 R13, PT, PT, R0, R13, RZ ;  /* 0x0000000d000d7210 */ /* 0x000fca0007ffe0ff */
[----:B-1----:R-:W-:-:S05]  /*0a70*/  IMAD.WIDE R2, R13, 0x4, R2 ;  /* 0x000000040d027825 */ /* 0x002fca00078e0202 */
[----:B0-----:R-:W-:Y:S01]  /*0a80*/  STG.E desc[UR18][R2.64], R12 ;  /* 0x0000000c02007986 */ /* 0x001fe2000c101912 */
[----:B------:R-:W-:Y:S05]  /*0a90*/  EXIT ;  /* 0x000000000000794d */ /* 0x000fea0003800000 */
.L_x_4:
[----:B------:R-:W-:-:S00]  /*0aa0*/  BRA `(.L_x_4) ;  /* 0xfffffffc00fc7947 */ /* 0x000fc0000383ffff */
[----:B------:R-:W-:-:S00]  /*0ab0*/  NOP ;  /* 0x0000000000007918 */ /* 0x000fc00000000000 */
        /* <DEDUP_REMOVED lines=12> */
.L_x_5:


//--------------------- .nv.shared.reserved.0     --------------------------
	.section	.nv.shared.reserved.0,"aw",@nobits
	.weak		__nv_reservedSMEM_offset_0_alias
	.size		__nv_reservedSMEM_offset_0_alias, 0, 64
	.other		__nv_reservedSMEM_offset_0_alias,@"STO_CUDA_RESERVED_SHARED STV_DEFAULT"
__nv_reservedSMEM_offset_0_alias:
	.zero		0
	.zero		64


//--------------------- .nv.constant0._Z20matrixMultiplySimplePfS_S_i --------------------------
	.section	.nv.constant0._Z20matrixMultiplySimplePfS_S_i,"a",@progbits
	.sectionflags	@""
	.align	4
.nv.constant0._Z20matrixMultiplySimplePfS_S_i:
	.zero		924


//--------------------- SYMBOLS --------------------------

	.type		.nv.reservedSmem.offset0,@object
	.size		.nv.reservedSmem.offset0,0x4
